//
// Generated by NVIDIA NVVM Compiler
//
// Compiler Build ID: CL-36424714
// Cuda compilation tools, release 13.0, V13.0.88
// Based on NVVM 20.0.0
//

.version 9.0
.target sm_100
.address_size 64

	// .globl	_Z26matrixMultiplicationKernelPvS_S_i

.visible .entry _Z26matrixMultiplicationKernelPvS_S_i(
	.param .u64 .ptr .align 1 _Z26matrixMultiplicationKernelPvS_S_i_param_0,
	.param .u64 .ptr .align 1 _Z26matrixMultiplicationKernelPvS_S_i_param_1,
	.param .u64 .ptr .align 1 _Z26matrixMultiplicationKernelPvS_S_i_param_2,
	.param .u32 _Z26matrixMultiplicationKernelPvS_S_i_param_3
)
{
	.reg .pred 	%p<10>;
	.reg .b32 	%r<40>;
	.reg .b32 	%f<67>;
	.reg .b64 	%rd<67>;

	ld.param.u64 	%rd14, [_Z26matrixMultiplicationKernelPvS_S_i_param_0];
	ld.param.u64 	%rd15, [_Z26matrixMultiplicationKernelPvS_S_i_param_1];
	ld.param.u32 	%r18, [_Z26matrixMultiplicationKernelPvS_S_i_param_3];
	cvta.to.global.u64 	%rd1, %rd15;
	cvta.to.global.u64 	%rd2, %rd14;
	mov.u32 	%r19, %ctaid.y;
	mov.u32 	%r20, %ntid.y;
	mov.u32 	%r21, %tid.y;
	mad.lo.s32 	%r1, %r19, %r20, %r21;
	mov.u32 	%r22, %ctaid.x;
	mov.u32 	%r23, %ntid.x;
	mov.u32 	%r24, %tid.x;
	mad.lo.s32 	%r2, %r22, %r23, %r24;
	max.s32 	%r25, %r1, %r2;
	setp.ge.s32 	%p1, %r25, %r18;
	@%p1 bra 	$L__BB0_13;
	mul.lo.s32 	%r3, %r18, %r1;
	and.b32  	%r4, %r18, 7;
	setp.lt.u32 	%p2, %r18, 8;
	mov.f32 	%f66, 0f00000000;
	mov.b32 	%r38, 0;
	@%p2 bra 	$L__BB0_4;
	and.b32  	%r38, %r18, 2147483640;
	neg.s32 	%r36, %r38;
	mul.wide.s32 	%rd16, %r18, 4;
	add.s64 	%rd3, %rd1, %rd16;
	shl.b32 	%r7, %r18, 3;
	mul.wide.s32 	%rd17, %r18, 8;
	add.s64 	%rd4, %rd1, %rd17;
	mul.wide.s32 	%rd18, %r18, 12;
	add.s64 	%rd5, %rd1, %rd18;
	mul.wide.s32 	%rd19, %r18, 16;
	add.s64 	%rd6, %rd1, %rd19;
	mul.wide.s32 	%rd20, %r18, 20;
	add.s64 	%rd7, %rd1, %rd20;
	mul.wide.s32 	%rd21, %r18, 24;
	add.s64 	%rd8, %rd1, %rd21;
	mul.wide.s32 	%rd22, %r18, 28;
	add.s64 	%rd9, %rd1, %rd22;
	mul.wide.u32 	%rd23, %r3, 4;
	add.s64 	%rd24, %rd23, %rd2;
	add.s64 	%rd66, %rd24, 16;
	mov.f32 	%f66, 0f00000000;
	mov.u32 	%r35, %r2;
$L__BB0_3:
	.pragma "nounroll";
	mul.wide.s32 	%rd25, %r35, 4;
	add.s64 	%rd26, %rd3, %rd25;
	add.s64 	%rd27, %rd4, %rd25;
	add.s64 	%rd28, %rd5, %rd25;
	add.s64 	%rd29, %rd6, %rd25;
	add.s64 	%rd30, %rd7, %rd25;
	add.s64 	%rd31, %rd8, %rd25;
	add.s64 	%rd32, %rd9, %rd25;
	add.s64 	%rd33, %rd1, %rd25;
	ld.global.f32 	%f16, [%rd66+-16];
	ld.global.f32 	%f17, [%rd33];
	fma.rn.f32 	%f18, %f16, %f17, %f66;
	ld.global.f32 	%f19, [%rd66+-12];
	ld.global.f32 	%f20, [%rd26];
	fma.rn.f32 	%f21, %f19, %f20, %f18;
	ld.global.f32 	%f22, [%rd66+-8];
	ld.global.f32 	%f23, [%rd27];
	fma.rn.f32 	%f24, %f22, %f23, %f21;
	ld.global.f32 	%f25, [%rd66+-4];
	ld.global.f32 	%f26, [%rd28];
	fma.rn.f32 	%f27, %f25, %f26, %f24;
	ld.global.f32 	%f28, [%rd66];
	ld.global.f32 	%f29, [%rd29];
	fma.rn.f32 	%f30, %f28, %f29, %f27;
	ld.global.f32 	%f31, [%rd66+4];
	ld.global.f32 	%f32, [%rd30];
	fma.rn.f32 	%f33, %f31, %f32, %f30;
	ld.global.f32 	%f34, [%rd66+8];
	ld.global.f32 	%f35, [%rd31];
	fma.rn.f32 	%f36, %f34, %f35, %f33;
	ld.global.f32 	%f37, [%rd66+12];
	ld.global.f32 	%f38, [%rd32];
	fma.rn.f32 	%f66, %f37, %f38, %f36;
	add.s32 	%r36, %r36, 8;
	add.s32 	%r35, %r35, %r7;
	add.s64 	%rd66, %rd66, 32;
	setp.ne.s32 	%p3, %r36, 0;
	@%p3 bra 	$L__BB0_3;
$L__BB0_4:
	setp.eq.s32 	%p4, %r4, 0;
	@%p4 bra 	$L__BB0_12;
	and.b32  	%r13, %r18, 3;
	setp.lt.u32 	%p5, %r4, 4;
	@%p5 bra 	$L__BB0_7;
	add.s32 	%r27, %r38, %r3;
	mul.wide.u32 	%rd34, %r27, 4;
	add.s64 	%rd35, %rd2, %rd34;
	ld.global.f32 	%f40, [%rd35];
	mad.lo.s32 	%r28, %r38, %r18, %r2;
	mul.wide.s32 	%rd36, %r28, 4;
	add.s64 	%rd37, %rd1, %rd36;
	ld.global.f32 	%f41, [%rd37];
	fma.rn.f32 	%f42, %f40, %f41, %f66;
	cvt.u64.u32 	%rd38, %r3;
	cvt.u64.u32 	%rd39, %r38;
	add.s64 	%rd40, %rd39, %rd38;
	shl.b64 	%rd41, %rd40, 2;
	add.s64 	%rd42, %rd2, %rd41;
	ld.global.f32 	%f43, [%rd42+4];
	mul.wide.s32 	%rd43, %r18, 4;
	add.s64 	%rd44, %rd37, %rd43;
	ld.global.f32 	%f44, [%rd44];
	fma.rn.f32 	%f45, %f43, %f44, %f42;
	ld.global.f32 	%f46, [%rd42+8];
	add.s64 	%rd45, %rd44, %rd43;
	ld.global.f32 	%f47, [%rd45];
	fma.rn.f32 	%f48, %f46, %f47, %f45;
	ld.global.f32 	%f49, [%rd42+12];
	add.s64 	%rd46, %rd45, %rd43;
	ld.global.f32 	%f50, [%rd46];
	fma.rn.f32 	%f66, %f49, %f50, %f48;
	add.s32 	%r38, %r38, 4;
$L__BB0_7:
	setp.eq.s32 	%p6, %r13, 0;
	@%p6 bra 	$L__BB0_12;
	setp.eq.s32 	%p7, %r13, 1;
	@%p7 bra 	$L__BB0_10;
	add.s32 	%r29, %r38, %r3;
	mul.wide.u32 	%rd47, %r29, 4;
	add.s64 	%rd48, %rd2, %rd47;
	ld.global.f32 	%f52, [%rd48];
	mad.lo.s32 	%r30, %r38, %r18, %r2;
	mul.wide.s32 	%rd49, %r30, 4;
	add.s64 	%rd50, %rd1, %rd49;
	ld.global.f32 	%f53, [%rd50];
	fma.rn.f32 	%f54, %f52, %f53, %f66;
	cvt.u64.u32 	%rd51, %r3;
	cvt.u64.u32 	%rd52, %r38;
	add.s64 	%rd53, %rd52, %rd51;
	shl.b64 	%rd54, %rd53, 2;
	add.s64 	%rd55, %rd2, %rd54;
	ld.global.f32 	%f55, [%rd55+4];
	mul.wide.s32 	%rd56, %r18, 4;
	add.s64 	%rd57, %rd50, %rd56;
	ld.global.f32 	%f56, [%rd57];
	fma.rn.f32 	%f66, %f55, %f56, %f54;
	add.s32 	%r38, %r38, 2;
$L__BB0_10:
	and.b32  	%r31, %r18, 1;
	setp.eq.b32 	%p8, %r31, 1;
	not.pred 	%p9, %p8;
	@%p9 bra 	$L__BB0_12;
	add.s32 	%r32, %r38, %r3;
	mul.wide.u32 	%rd58, %r32, 4;
	add.s64 	%rd59, %rd2, %rd58;
	ld.global.f32 	%f57, [%rd59];
	mad.lo.s32 	%r33, %r38, %r18, %r2;
	mul.wide.s32 	%rd60, %r33, 4;
	add.s64 	%rd61, %rd1, %rd60;
	ld.global.f32 	%f58, [%rd61];
	fma.rn.f32 	%f66, %f57, %f58, %f66;
$L__BB0_12:
	ld.param.u64 	%rd65, [_Z26matrixMultiplicationKernelPvS_S_i_param_2];
	add.s32 	%r34, %r3, %r2;
	cvta.to.global.u64 	%rd62, %rd65;
	mul.wide.s32 	%rd63, %r34, 4;
	add.s64 	%rd64, %rd62, %rd63;
	st.global.f32 	[%rd64], %f66;
$L__BB0_13:
	ret;

}


// ===== COMPILED SASS (sm_100) =====

	.target	sm_100

	.elftype	@"ET_EXEC"


//--------------------- .note.nv.tkinfo           --------------------------
	.section	.note.nv.tkinfo,"",@"SHT_NOTE"
	.sectionflags	@"SHF_NOTE_NV_TKINFO"
	.tkinfo
        /*0018*/ 	.word	0x00000002
        /*0030*/ 	.string	""
        /*0030*/ 	.string	"ptxas"
        /*0030*/ 	.string	"Cuda compilation tools, release 13.0, V13.0.88"
        /*0030*/ 	.string	"Build cuda_13.0.r13.0/compiler.36424714_0"
        /*0030*/ 	.string	"-arch sm_100 -m 64 "



//--------------------- .note.nv.cuinfo           --------------------------
	.section	.note.nv.cuinfo,"",@"SHT_NOTE"
	.sectionflags	@"SHF_NOTE_NV_CUINFO"
        /*0018*/ 	.short	0x0002
        /*001a*/ 	.short	0x0064
        /*001c*/ 	.short	0x0082
	.zero		2


//--------------------- .nv.info                  --------------------------
	.section	.nv.info,"",@"SHT_CUDA_INFO"
	.align	4


	//----- nvinfo : EIATTR_REGCOUNT
	.align		4
        /*0000*/ 	.byte	0x04, 0x2f
        /*0002*/ 	.short	(.L_1 - .L_0)
	.align		4
.L_0:
        /*0004*/ 	.word	index@(_Z26matrixMultiplicationKernelPvS_S_i)
        /*0008*/ 	.word	0x0000001e


	//----- nvinfo : EIATTR_FRAME_SIZE
	.align		4
.L_1:
        /*000c*/ 	.byte	0x04, 0x11
        /*000e*/ 	.short	(.L_3 - .L_2)
	.align		4
.L_2:
        /*0010*/ 	.word	index@(_Z26matrixMultiplicationKernelPvS_S_i)
        /*0014*/ 	.word	0x00000000


	//----- nvinfo : EIATTR_MIN_STACK_SIZE
	.align		4
.L_3:
        /*0018*/ 	.byte	0x04, 0x12
        /*001a*/ 	.short	(.L_5 - .L_4)
	.align		4
.L_4:
        /*001c*/ 	.word	index@(_Z26matrixMultiplicationKernelPvS_S_i)
        /*0020*/ 	.word	0x00000000
.L_5:


//--------------------- .nv.compat                --------------------------
	.section	.nv.compat,"",@"SHT_CUDA_COMPAT_INFO"
	.align	4
        /*0000*/ 	.byte	0x02, 0x09, 0x00, 0x00, 0x02, 0x02, 0x01, 0x00, 0x02, 0x05, 0x05, 0x00, 0x03, 0x07, 0x01, 0x01
        /*0010*/ 	.byte	0x02, 0x03, 0x00, 0x00, 0x02, 0x06, 0x01, 0x00, 0x04, 0x0b, 0x08, 0x00, 0x09, 0x00, 0x00, 0x00
        /*0020*/ 	.byte	0x00, 0x00, 0x00, 0x00


//--------------------- .nv.info._Z26matrixMultiplicationKernelPvS_S_i --------------------------
	.section	.nv.info._Z26matrixMultiplicationKernelPvS_S_i,"",@"SHT_CUDA_INFO"
	.sectionflags	@""
	.align	4


	//----- nvinfo : EIATTR_CUDA_API_VERSION
	.align		4
        /*0000*/ 	.byte	0x04, 0x37
        /*0002*/ 	.short	(.L_7 - .L_6)
.L_6:
        /*0004*/ 	.word	0x00000082


	//----- nvinfo : EIATTR_KPARAM_INFO
	.align		4
.L_7:
        /*0008*/ 	.byte	0x04, 0x17
        /*000a*/ 	.short	(.L_9 - .L_8)
.L_8:
        /*000c*/ 	.word	0x00000000
        /*0010*/ 	.short	0x0003
        /*0012*/ 	.short	0x0018
        /*0014*/ 	.byte	0x00, 0xf0, 0x11, 0x00


	//----- nvinfo : EIATTR_KPARAM_INFO
	.align		4
.L_9:
        /*0018*/ 	.byte	0x04, 0x17
        /*001a*/ 	.short	(.L_11 - .L_10)
.L_10:
        /*001c*/ 	.word	0x00000000
        /*0020*/ 	.short	0x0002
        /*0022*/ 	.short	0x0010
        /*0024*/ 	.byte	0x00, 0xf5, 0x21, 0x00


	//----- nvinfo : EIATTR_KPARAM_INFO
	.align		4
.L_11:
        /*0028*/ 	.byte	0x04, 0x17
        /*002a*/ 	.short	(.L_13 - .L_12)
.L_12:
        /*002c*/ 	.word	0x00000000
        /*0030*/ 	.short	0x0001
        /*0032*/ 	.short	0x0008
        /*0034*/ 	.byte	0x00, 0xf5, 0x21, 0x00


	//----- nvinfo : EIATTR_KPARAM_INFO
	.align		4
.L_13:
        /*0038*/ 	.byte	0x04, 0x17
        /*003a*/ 	.short	(.L_15 - .L_14)
.L_14:
        /*003c*/ 	.word	0x00000000
        /*0040*/ 	.short	0x0000
        /*0042*/ 	.short	0x0000
        /*0044*/ 	.byte	0x00, 0xf5, 0x21, 0x00


	//----- nvinfo : EIATTR_SPARSE_MMA_MASK
	.align		4
.L_15:
        /*0048*/ 	.byte	0x03, 0x50
        /*004a*/ 	.short	0x0000


	//----- nvinfo : EIATTR_MAXREG_COUNT
	.align		4
        /*004c*/ 	.byte	0x03, 0x1b
        /*004e*/ 	.short	0x00ff


	//----- nvinfo : EIATTR_MERCURY_ISA_VERSION
	.align		4
        /*0050*/ 	.byte	0x03, 0x5f
        /*0052*/ 	.short	0x0101


	//----- nvinfo : EIATTR_VRC_CTA_INIT_COUNT
	.align		4
        /*0054*/ 	.byte	0x02, 0x4a
	.zero		1
	.zero		1


	//----- nvinfo : EIATTR_EXIT_INSTR_OFFSETS
	.align		4
        /*0058*/ 	.byte	0x04, 0x1c
        /*005a*/ 	.short	(.L_17 - .L_16)


	//   ....[0]....
.L_16:
        /*005c*/ 	.word	0x000000c0


	//   ....[1]....
        /*0060*/ 	.word	0x00000a90


	//----- nvinfo : EIATTR_CBANK_PARAM_SIZE
	.align		4
.L_17:
        /*0064*/ 	.byte	0x03, 0x19
        /*0066*/ 	.short	0x001c


	//----- nvinfo : EIATTR_PARAM_CBANK
	.align		4
        /*0068*/ 	.byte	0x04, 0x0a
        /*006a*/ 	.short	(.L_19 - .L_18)
	.align		4
.L_18:
        /*006c*/ 	.word	index@(.nv.constant0._Z26matrixMultiplicationKernelPvS_S_i)
        /*0070*/ 	.short	0x0380
        /*0072*/ 	.short	0x001c


	//----- nvinfo : EIATTR_SW_WAR
	.align		4
.L_19:
        /*0074*/ 	.byte	0x04, 0x36
        /*0076*/ 	.short	(.L_21 - .L_20)
.L_20:
        /*0078*/ 	.word	0x00000008
.L_21:


//--------------------- .nv.callgraph             --------------------------
	.section	.nv.callgraph,"",@"SHT_CUDA_CALLGRAPH"
	.align	4
	.sectionentsize	8
	.align		4
        /*0000*/ 	.word	0x00000000
	.align		4
        /*0004*/ 	.word	0xffffffff
	.align		4
        /*0008*/ 	.word	0x00000000
	.align		4
        /*000c*/ 	.word	0xfffffffe
	.align		4
        /*0010*/ 	.word	0x00000000
	.align		4
        /*0014*/ 	.word	0xfffffffd
	.align		4
        /*0018*/ 	.word	0x00000000
	.align		4
        /*001c*/ 	.word	0xfffffffc


//--------------------- .text._Z26matrixMultiplicationKernelPvS_S_i --------------------------
	.section	.text._Z26matrixMultiplicationKernelPvS_S_i,"ax",@progbits
	.align	128
        .global         _Z26matrixMultiplicationKernelPvS_S_i
        .type           _Z26matrixMultiplicationKernelPvS_S_i,@function
        .size           _Z26matrixMultiplicationKernelPvS_S_i,(.L_x_5 - _Z26matrixMultiplicationKernelPvS_S_i)
        .other          _Z26matrixMultiplicationKernelPvS_S_i,@"STO_CUDA_ENTRY STV_DEFAULT"
_Z26matrixMultiplicationKernelPvS_S_i:
.text._Z26matrixMultiplicationKernelPvS_S_i:
[----:B------:R-:W-:Y:S01]  /*0000*/  LDC R1, c[0x0][0x37c] ;  /* 0x0000df00ff017b82 */ /* 0x000fe20000000800 */
[----:B------:R-:W0:Y:S07]  /*0010*/  S2R R0, SR_TID.Y ;  /* 0x0000000000007919 */ /* 0x000e2e0000002200 */
[----:B------:R-:W0:Y:S01]  /*0020*/  S2UR UR4, SR_CTAID.Y ;  /* 0x00000000000479c3 */ /* 0x000e220000002600 */
[----:B------:R-:W1:Y:S01]  /*0030*/  LDCU UR20, c[0x0][0x398] ;  /* 0x00007300ff1477ac */ /* 0x000e620008000800 */
[----:B------:R-:W2:Y:S06]  /*0040*/  S2R R3, SR_TID.X ;  /* 0x0000000000037919 */ /* 0x000eac0000002100 */
[----:B------:R-:W0:Y:S08]  /*0050*/  LDC R13, c[0x0][0x364] ;  /* 0x0000d900ff0d7b82 */ /* 0x000e300000000800 */
[----:B------:R-:W2:Y:S08]  /*0060*/  S2UR UR5, SR_CTAID.X ;  /* 0x00000000000579c3 */ /* 0x000eb00000002500 */
[----:B------:R-:W2:Y:S01]  /*0070*/  LDC R2, c[0x0][0x360] ;  /* 0x0000d800ff027b82 */ /* 0x000ea20000000800 */
[----:B0-----:R-:W-:-:S02]  /*0080*/  IMAD R13, R13, UR4, R0 ;  /* 0x000000040d0d7c24 */ /* 0x001fc4000f8e0200 */
[----:B--2---:R-:W-:-:S05]  /*0090*/  IMAD R0, R2, UR5, R3 ;  /* 0x0000000502007c24 */ /* 0x004fca000f8e0203 */
[----:B------:R-:W-:-:S04]  /*00a0*/  VIMNMX R2, PT, PT, R13, R0, !PT ;  /* 0x000000000d027248 */ /* 0x000fc80007fe0100 */
[----:B-1----:R-:W-:-:S13]  /*00b0*/  ISETP.GE.AND P0, PT, R2, UR20, PT ;  /* 0x0000001402007c0c */ /* 0x002fda000bf06270 */
[----:B------:R-:W-:Y:S05]  /*00c0*/  @P0 EXIT ;  /* 0x000000000000094d */ /* 0x000fea0003800000 */
[----:B------:R-:W-:Y:S01]  /*00d0*/  UISETP.GE.U32.AND UP0, UPT, UR20, 0x8, UPT ;  /* 0x000000081400788c */ /* 0x000fe2000bf06070 */
[----:B------:R-:W-:Y:S02]  /*00e0*/  HFMA2 R12, -RZ, RZ, 0, 0 ;  /* 0x00000000ff0c7431 */ /* 0x000fe400000001ff */
[----:B------:R-:W-:Y:S01]  /*00f0*/  IMAD R13, R13, UR20, RZ ;  /* 0x000000140d0d7c24 */ /* 0x000fe2000f8e02ff */
[----:B------:R-:W-:Y:S01]  /*0100*/  UMOV UR4, URZ ;  /* 0x000000ff00047c82 */ /* 0x000fe20008000000 */
[----:B------:R-:W0:Y:S04]  /*0110*/  LDCU.64 UR18, c[0x0][0x358] ;  /* 0x00006b00ff1277ac */ /* 0x000e280008000a00 */
[----:B------:R-:W-:Y:S05]  /*0120*/  BRA.U !UP0, `(.L_x_0) ;  /* 0x0000000508047547 */ /* 0x000fea000b800000 */
[----:B------:R-:W1:Y:S01]  /*0130*/  LDCU.128 UR24, c[0x0][0x380] ;  /* 0x00007000ff1877ac */ /* 0x000e620008000c00 */
[----:B------:R-:W-:Y:S02]  /*0140*/  MOV R12, RZ ;  /* 0x000000ff000c7202 */ /* 0x000fe40000000f00 */
[----:B------:R-:W-:Y:S01]  /*0150*/  MOV R14, R0 ;  /* 0x00000000000e7202 */ /* 0x000fe20000000f00 */
[----:B------:R-:W-:-:S04]  /*0160*/  ULOP3.LUT UR4, UR20, 0x7ffffff8, URZ, 0xc0, !UPT ;  /* 0x7ffffff814047892 */ /* 0x000fc8000f8ec0ff */
[----:B------:R-:W-:Y:S01]  /*0170*/  UIADD3 UR5, UPT, UPT, -UR4, URZ, URZ ;  /* 0x000000ff04057290 */ /* 0x000fe2000fffe1ff */
[----:B-1----:R-:W-:Y:S01]  /*0180*/  MOV R2, UR24 ;  /* 0x0000001800027c02 */ /* 0x002fe20008000f00 */
[----:B------:R-:W-:Y:S01]  /*0190*/  UIMAD.WIDE UR6, UR20, 0x8, UR26 ;  /* 0x00000008140678a5 */ /* 0x000fe2000f8e021a */
[----:B------:R-:W-:Y:S01]  /*01a0*/  MOV R3, UR25 ;  /* 0x0000001900037c02 */ /* 0x000fe20008000f00 */
[----:B------:R-:W-:Y:S02]  /*01b0*/  UIMAD.WIDE UR8, UR20, 0xc, UR26 ;  /* 0x0000000c140878a5 */ /* 0x000fe4000f8e021a */
[----:B------:R-:W-:Y:S01]  /*01c0*/  UIMAD.WIDE UR10, UR20, 0x10, UR26 ;  /* 0x00000010140a78a5 */ /* 0x000fe2000f8e021a */
[----:B------:R-:W-:Y:S01]  /*01d0*/  IMAD.WIDE.U32 R2, R13, 0x4, R2 ;  /* 0x000000040d027825 */ /* 0x000fe200078e0002 */
[----:B------:R-:W-:Y:S02]  /*01e0*/  UIMAD.WIDE UR12, UR20, 0x14, UR26 ;  /* 0x00000014140c78a5 */ /* 0x000fe4000f8e021a */
[----:B------:R-:W-:Y:S01]  /*01f0*/  UIMAD.WIDE UR14, UR20, 0x18, UR26 ;  /* 0x00000018140e78a5 */ /* 0x000fe2000f8e021a */
[----:B------:R-:W-:Y:S01]  /*0200*/  IADD3 R2, P0, PT, R2, 0x10, RZ ;  /* 0x0000001002027810 */ /* 0x000fe20007f1e0ff */
[----:B------:R-:W-:-:S03]  /*0210*/  UIMAD.WIDE UR16, UR20, 0x1c, UR26 ;  /* 0x0000001c141078a5 */ /* 0x000fc6000f8e021a */
[----:B------:R-:W-:-:S09]  /*0220*/  IADD3.X R3, PT, PT, RZ, R3, RZ, P0, !PT ;  /* 0x00000003ff037210 */ /* 0x000fd200007fe4ff */
.L_x_1:
[----:B------:R-:W-:Y:S01]  /*0230*/  UIMAD.WIDE UR22, UR20, 0x4, UR26 ;  /* 0x00000004141678a5 */ /* 0x000fe2000f8e021a */
[----:B------:R-:W-:Y:S02]  /*0240*/  IMAD.MOV.U32 R23, RZ, RZ, 0x4 ;  /* 0x00000004ff177424 */ /* 0x000fe400078e00ff */
[----:B------:R-:W-:Y:S01]  /*0250*/  HFMA2 R11, -RZ, RZ, 0, 2.384185791015625e-07 ;  /* 0x00000004ff0b7431 */ /* 0x000fe200000001ff */
[----:B------:R-:W-:Y:S01]  /*0260*/  MOV R25, 0x4 ;  /* 0x0000000400197802 */ /* 0x000fe20000000f00 */
[----:B0-----:R-:W2:Y:S01]  /*0270*/  LDG.E R21, desc[UR18][R2.64+-0x10] ;  /* 0xfffff01202157981 */ /* 0x001ea2000c1e1900 */
[C---:B------:R-:W-:Y:S01]  /*0280*/  IMAD.WIDE R22, R14.reuse, R23, UR26 ;  /* 0x0000001a0e167e25 */ /* 0x040fe2000f8e0217 */
[----:B------:R-:W-:Y:S02]  /*0290*/  MOV R8, UR22 ;  /* 0x0000001600087c02 */ /* 0x000fe40008000f00 */
[----:B------:R-:W-:Y:S01]  /*02a0*/  MOV R9, UR23 ;  /* 0x0000001700097c02 */ /* 0x000fe20008000f00 */
[----:B------:R-:W3:Y:S02]  /*02b0*/  LDG.E R19, desc[UR18][R2.64+-0xc] ;  /* 0xfffff41202137981 */ /* 0x000ee4000c1e1900 */
[----:B------:R-:W-:-:S02]  /*02c0*/  IMAD.WIDE R8, R14, 0x4, R8 ;  /* 0x000000040e087825 */ /* 0x000fc400078e0208 */
[----:B------:R-:W2:Y:S01]  /*02d0*/  LDG.E R22, desc[UR18][R22.64] ;  /* 0x0000001216167981 */ /* 0x000ea2000c1e1900 */
[----:B------:R-:W-:Y:S01]  /*02e0*/  MOV R5, 0x4 ;  /* 0x0000000400057802 */ /* 0x000fe20000000f00 */
[C---:B------:R-:W-:Y:S02]  /*02f0*/  IMAD.WIDE R24, R14.reuse, R25, UR6 ;  /* 0x000000060e187e25 */ /* 0x040fe4000f8e0219 */
[----:B------:R0:W3:Y:S02]  /*0300*/  LDG.E R20, desc[UR18][R8.64] ;  /* 0x0000001208147981 */ /* 0x0000e4000c1e1900 */
[----:B------:R-:W-:Y:S02]  /*0310*/  IMAD.WIDE R10, R14, R11, UR8 ;  /* 0x000000080e0a7e25 */ /* 0x000fe4000f8e020b */
[----:B------:R-:W4:Y:S04]  /*0320*/  LDG.E R18, desc[UR18][R24.64] ;  /* 0x0000001218127981 */ /* 0x000f28000c1e1900 */
[----:B------:R-:W4:Y:S01]  /*0330*/  LDG.E R17, desc[UR18][R2.64+-0x8] ;  /* 0xfffff81202117981 */ /* 0x000f22000c1e1900 */
[----:B0-----:R-:W-:-:S02]  /*0340*/  HFMA2 R9, -RZ, RZ, 0, 2.384185791015625e-07 ;  /* 0x00000004ff097431 */ /* 0x001fc400000001ff */
[----:B------:R-:W-:Y:S01]  /*0350*/  IMAD.MOV.U32 R7, RZ, RZ, 0x4 ;  /* 0x00000004ff077424 */ /* 0x000fe200078e00ff */
[----:B------:R0:W5:Y:S01]  /*0360*/  LDG.E R16, desc[UR18][R10.64] ;  /* 0x000000120a107981 */ /* 0x000162000c1e1900 */
[----:B------:R-:W-:-:S03]  /*0370*/  IMAD.WIDE R4, R14, R5, UR10 ;  /* 0x0000000a0e047e25 */ /* 0x000fc6000f8e0205 */
[----:B------:R-:W5:Y:S01]  /*0380*/  LDG.E R15, desc[UR18][R2.64+-0x4] ;  /* 0xfffffc12020f7981 */ /* 0x000f62000c1e1900 */
[C---:B------:R-:W-:Y:S01]  /*0390*/  IMAD.WIDE R6, R14.reuse, R7, UR12 ;  /* 0x0000000c0e067e25 */ /* 0x040fe2000f8e0207 */
[----:B------:R-:W-:Y:S02]  /*03a0*/  MOV R27, 0x4 ;  /* 0x00000004001b7802 */ /* 0x000fe40000000f00 */
[----:B------:R1:W5:Y:S01]  /*03b0*/  LDG.E R4, desc[UR18][R4.64] ;  /* 0x0000001204047981 */ /* 0x000362000c1e1900 */
[----:B------:R-:W-:-:S03]  /*03c0*/  IMAD.WIDE R8, R14, R9, UR14 ;  /* 0x0000000e0e087e25 */ /* 0x000fc6000f8e0209 */
[----:B------:R-:W5:Y:S01]  /*03d0*/  LDG.E R23, desc[UR18][R2.64] ;  /* 0x0000001202177981 */ /* 0x000f62000c1e1900 */
[----:B0-----:R-:W-:-:S03]  /*03e0*/  IMAD.WIDE R10, R14, R27, UR16 ;  /* 0x000000100e0a7e25 */ /* 0x001fc6000f8e021b */
[----:B------:R-:W5:Y:S04]  /*03f0*/  LDG.E R7, desc[UR18][R6.64] ;  /* 0x0000001206077981 */ /* 0x000f68000c1e1900 */
[----:B------:R-:W5:Y:S04]  /*0400*/  LDG.E R24, desc[UR18][R2.64+0x4] ;  /* 0x0000041202187981 */ /* 0x000f68000c1e1900 */
[----:B------:R-:W5:Y:S04]  /*0410*/  LDG.E R8, desc[UR18][R8.64] ;  /* 0x0000001208087981 */ /* 0x000f68000c1e1900 */
[----:B------:R-:W5:Y:S04]  /*0420*/  LDG.E R25, desc[UR18][R2.64+0x8] ;  /* 0x0000081202197981 */ /* 0x000f68000c1e1900 */
[----:B------:R-:W5:Y:S04]  /*0430*/  LDG.E R10, desc[UR18][R10.64] ;  /* 0x000000120a0a7981 */ /* 0x000f68000c1e1900 */
[----:B------:R0:W5:Y:S01]  /*0440*/  LDG.E R27, desc[UR18][R2.64+0xc] ;  /* 0x00000c12021b7981 */ /* 0x000162000c1e1900 */
[----:B------:R-:W-:-:S04]  /*0450*/  UIADD3 UR5, UPT, UPT, UR5, 0x8, URZ ;  /* 0x0000000805057890 */ /* 0x000fc8000fffe0ff */
[----:B------:R-:W-:Y:S01]  /*0460*/  UISETP.NE.AND UP0, UPT, UR5, URZ, UPT ;  /* 0x000000ff0500728c */ /* 0x000fe2000bf05270 */
[----:B-1----:R-:W-:Y:S02]  /*0470*/  MOV R5, UR20 ;  /* 0x0000001400057c02 */ /* 0x002fe40008000f00 */
[----:B0-----:R-:W-:Y:S02]  /*0480*/  IADD3 R2, P0, PT, R2, 0x20, RZ ;  /* 0x0000002002027810 */ /* 0x001fe40007f1e0ff */
[----:B------:R-:W-:Y:S02]  /*0490*/  LEA R14, R5, R14, 0x3 ;  /* 0x0000000e050e7211 */ /* 0x000fe400078e18ff */
[----:B------:R-:W-:Y:S01]  /*04a0*/  IADD3.X R3, PT, PT, RZ, R3, RZ, P0, !PT ;  /* 0x00000003ff037210 */ /* 0x000fe200007fe4ff */
[----:B--2---:R-:W-:-:S04]  /*04b0*/  FFMA R22, R21, R22, R12 ;  /* 0x0000001615167223 */ /* 0x004fc8000000000c */
[----:B---3--:R-:W-:-:S04]  /*04c0*/  FFMA R20, R19, R20, R22 ;  /* 0x0000001413147223 */ /* 0x008fc80000000016 */
[----:B----4-:R-:W-:-:S04]  /*04d0*/  FFMA R18, R17, R18, R20 ;  /* 0x0000001211127223 */ /* 0x010fc80000000014 */
[----:B-----5:R-:W-:-:S04]  /*04e0*/  FFMA R16, R15, R16, R18 ;  /* 0x000000100f107223 */ /* 0x020fc80000000012 */
[----:B------:R-:W-:-:S04]  /*04f0*/  FFMA R23, R23, R4, R16 ;  /* 0x0000000417177223 */ /* 0x000fc80000000010 */
[----:B------:R-:W-:-:S04]  /*0500*/  FFMA R24, R24, R7, R23 ;  /* 0x0000000718187223 */ /* 0x000fc80000000017 */
[----:B------:R-:W-:-:S04]  /*0510*/  FFMA R8, R25, R8, R24 ;  /* 0x0000000819087223 */ /* 0x000fc80000000018 */
[----:B------:R-:W-:Y:S01]  /*0520*/  FFMA R12, R27, R10, R8 ;  /* 0x0000000a1b0c7223 */ /* 0x000fe20000000008 */
[----:B------:R-:W-:Y:S06]  /*0530*/  BRA.U UP0, `(.L_x_1) ;  /* 0xfffffffd003c7547 */ /* 0x000fec000b83ffff */
.L_x_0:
[----:B------:R-:W-:-:S04]  /*0540*/  ULOP3.LUT UR6, UR20, 0x7, URZ, 0xc0, !UPT ;  /* 0x0000000714067892 */ /* 0x000fc8000f8ec0ff */
[----:B------:R-:W-:-:S09]  /*0550*/  UISETP.NE.AND UP0, UPT, UR6, URZ, UPT ;  /* 0x000000ff0600728c */ /* 0x000fd2000bf05270 */
[----:B------:R-:W-:Y:S05]  /*0560*/  BRA.U !UP0, `(.L_x_2) ;  /* 0x0000000508387547 */ /* 0x000fea000b800000 */
[----:B------:R-:W-:Y:S02]  /*0570*/  UISETP.GE.U32.AND UP0, UPT, UR6, 0x4, UPT ;  /* 0x000000040600788c */ /* 0x000fe4000bf06070 */
[----:B------:R-:W-:-:S04]  /*0580*/  ULOP3.LUT UR5, UR20, 0x3, URZ, 0xc0, !UPT ;  /* 0x0000000314057892 */ /* 0x000fc8000f8ec0ff */
[----:B------:R-:W-:-:S03]  /*0590*/  UISETP.NE.AND UP1, UPT, UR5, URZ, UPT ;  /* 0x000000ff0500728c */ /* 0x000fc6000bf25270 */
[----:B------:R-:W-:Y:S08]  /*05a0*/  BRA.U !UP0, `(.L_x_3) ;  /* 0x00000001087c7547 */ /* 0x000ff0000b800000 */
[----:B------:R-:W1:Y:S01]  /*05b0*/  LDC.64 R6, c[0x0][0x388] ;  /* 0x0000e200ff067b82 */ /* 0x000e620000000a00 */
[----:B------:R-:W2:Y:S01]  /*05c0*/  LDCU.64 UR6, c[0x0][0x380] ;  /* 0x00007000ff0677ac */ /* 0x000ea20008000a00 */
[----:B------:R-:W-:Y:S01]  /*05d0*/  IMAD.U32 R9, RZ, RZ, UR4 ;  /* 0x00000004ff097e24 */ /* 0x000fe2000f8e00ff */
[C---:B------:R-:W-:Y:S02]  /*05e0*/  IADD3 R3, PT, PT, R13.reuse, UR4, RZ ;  /* 0x000000040d037c10 */ /* 0x040fe4000fffe0ff */
[----:B------:R-:W-:Y:S01]  /*05f0*/  IADD3 R10, P0, PT, R13, UR4, RZ ;  /* 0x000000040d0a7c10 */ /* 0x000fe2000ff1e0ff */
[----:B------:R-:W-:Y:S01]  /*0600*/  IMAD R9, R9, UR20, R0 ;  /* 0x0000001409097c24 */ /* 0x000fe2000f8e0200 */
[----:B------:R-:W-:Y:S01]  /*0610*/  MOV R11, UR20 ;  /* 0x00000014000b7c02 */ /* 0x000fe20008000f00 */
[----:B------:R-:W3:Y:S01]  /*0620*/  LDC.64 R4, c[0x0][0x380] ;  /* 0x0000e000ff047b82 */ /* 0x000ee20000000a00 */
[----:B------:R-:W-:Y:S01]  /*0630*/  MOV R15, UR20 ;  /* 0x00000014000f7c02 */ /* 0x000fe20008000f00 */
[----:B-1----:R-:W-:Y:S01]  /*0640*/  IMAD.WIDE R6, R9, 0x4, R6 ;  /* 0x0000000409067825 */ /* 0x002fe200078e0206 */
[----:B------:R-:W-:-:S05]  /*0650*/  MOV R9, UR20 ;  /* 0x0000001400097c02 */ /* 0x000fca0008000f00 */
[----:B------:R-:W-:Y:S02]  /*0660*/  IMAD.WIDE R8, R9, 0x4, R6 ;  /* 0x0000000409087825 */ /* 0x000fe400078e0206 */
[----:B0-----:R-:W4:Y:S02]  /*0670*/  LDG.E R6, desc[UR18][R6.64] ;  /* 0x0000001206067981 */ /* 0x001f24000c1e1900 */
[----:B---3--:R-:W-:Y:S01]  /*0680*/  IMAD.WIDE.U32 R4, R3, 0x4, R4 ;  /* 0x0000000403047825 */ /* 0x008fe200078e0004 */
[----:B------:R-:W-:Y:S01]  /*0690*/  IADD3.X R3, PT, PT, RZ, RZ, RZ, P0, !PT ;  /* 0x000000ffff037210 */ /* 0x000fe200007fe4ff */
[----:B------:R-:W3:Y:S01]  /*06a0*/  LDG.E R17, desc[UR18][R8.64] ;  /* 0x0000001208117981 */ /* 0x000ee2000c1e1900 */
[----:B--2---:R-:W-:-:S03]  /*06b0*/  LEA R2, P0, R10, UR6, 0x2 ;  /* 0x000000060a027c11 */ /* 0x004fc6000f8010ff */
[----:B------:R-:W4:Y:S01]  /*06c0*/  LDG.E R5, desc[UR18][R4.64] ;  /* 0x0000001204057981 */ /* 0x000f22000c1e1900 */
[----:B------:R-:W-:Y:S01]  /*06d0*/  LEA.HI.X R3, R10, UR7, R3, 0x2, P0 ;  /* 0x000000070a037c11 */ /* 0x000fe200080f1403 */
[----:B------:R-:W-:-:S04]  /*06e0*/  IMAD.WIDE R10, R11, 0x4, R8 ;  /* 0x000000040b0a7825 */ /* 0x000fc800078e0208 */
[----:B------:R-:W3:Y:S01]  /*06f0*/  LDG.E R16, desc[UR18][R2.64+0x4] ;  /* 0x0000041202107981 */ /* 0x000ee2000c1e1900 */
[----:B------:R-:W-:-:S03]  /*0700*/  IMAD.WIDE R14, R15, 0x4, R10 ;  /* 0x000000040f0e7825 */ /* 0x000fc600078e020a */
[----:B------:R-:W2:Y:S04]  /*0710*/  LDG.E R19, desc[UR18][R10.64] ;  /* 0x000000120a137981 */ /* 0x000ea8000c1e1900 */
[----:B------:R-:W2:Y:S04]  /*0720*/  LDG.E R18, desc[UR18][R2.64+0x8] ;  /* 0x0000081202127981 */ /* 0x000ea8000c1e1900 */
[----:B------:R-:W5:Y:S04]  /*0730*/  LDG.E R20, desc[UR18][R2.64+0xc] ;  /* 0x00000c1202147981 */ /* 0x000f68000c1e1900 */
[----:B------:R-:W5:Y:S01]  /*0740*/  LDG.E R14, desc[UR18][R14.64] ;  /* 0x000000120e0e7981 */ /* 0x000f62000c1e1900 */
[----:B------:R-:W-:Y:S01]  /*0750*/  UIADD3 UR4, UPT, UPT, UR4, 0x4, URZ ;  /* 0x0000000404047890 */ /* 0x000fe2000fffe0ff */
[----:B----4-:R-:W-:-:S04]  /*0760*/  FFMA R5, R5, R6, R12 ;  /* 0x0000000605057223 */ /* 0x010fc8000000000c */
[----:B---3--:R-:W-:-:S04]  /*0770*/  FFMA R5, R16, R17, R5 ;  /* 0x0000001110057223 */ /* 0x008fc80000000005 */
[----:B--2---:R-:W-:-:S04]  /*0780*/  FFMA R5, R18, R19, R5 ;  /* 0x0000001312057223 */ /* 0x004fc80000000005 */
[----:B-----5:R-:W-:-:S07]  /*0790*/  FFMA R12, R20, R14, R5 ;  /* 0x0000000e140c7223 */ /* 0x020fce0000000005 */
.L_x_3:
[----:B------:R-:W-:Y:S05]  /*07a0*/  BRA.U !UP1, `(.L_x_2) ;  /* 0x0000000109a87547 */ /* 0x000fea000b800000 */
[----:B------:R-:W-:Y:S01]  /*07b0*/  UISETP.NE.AND UP0, UPT, UR5, 0x1, UPT ;  /* 0x000000010500788c */ /* 0x000fe2000bf05270 */
[----:B------:R-:W-:Y:S01]  /*07c0*/  MOV R7, UR4 ;  /* 0x0000000400077c02 */ /* 0x000fe20008000f00 */
[----:B------:R-:W-:Y:S02]  /*07d0*/  ULOP3.LUT UR5, UR20, 0x1, URZ, 0xc0, !UPT ;  /* 0x0000000114057892 */ /* 0x000fe4000f8ec0ff */
[----:B------:R-:W-:Y:S02]  /*07e0*/  MOV R15, UR20 ;  /* 0x00000014000f7c02 */ /* 0x000fe40008000f00 */
[----:B------:R-:W-:Y:S01]  /*07f0*/  UISETP.NE.U32.AND UP1, UPT, UR5, 0x1, UPT ;  /* 0x000000010500788c */ /* 0x000fe2000bf25070 */
[----:B------:R-:W-:-:S04]  /*0800*/  PLOP3.LUT P1, PT, PT, PT, UP0, 0x80, 0x8 ;  /* 0x000000000008781c */ /* 0x000fc80003f2f008 */
[----:B------:R-:W1:Y:S01]  /*0810*/  @UP0 LDCU.128 UR8, c[0x0][0x380] ;  /* 0x00007000ff0807ac */ /* 0x000e620008000c00 */
[----:B------:R-:W-:Y:S01]  /*0820*/  PLOP3.LUT P0, PT, PT, PT, UP1, 0x80, 0x8 ;  /* 0x000000000008781c */ /* 0x000fe20003f0f018 */
[----:B------:R-:W2:Y:S04]  /*0830*/  @UP0 LDCU.64 UR6, c[0x0][0x380] ;  /* 0x00007000ff0607ac */ /* 0x000ea80008000a00 */
[----:B------:R-:W3:Y:S03]  /*0840*/  @!UP1 LDCU.128 UR12, c[0x0][0x380] ;  /* 0x00007000ff0c97ac */ /* 0x000ee60008000c00 */
[C---:B------:R-:W-:Y:S02]  /*0850*/  @P1 IADD3 R3, PT, PT, R13.reuse, UR4, RZ ;  /* 0x000000040d031c10 */ /* 0x040fe4000fffe0ff */
[----:B------:R-:W-:Y:S01]  /*0860*/  @P1 IADD3 R6, P2, PT, R13, UR4, RZ ;  /* 0x000000040d061c10 */ /* 0x000fe2000ff5e0ff */
[----:B------:R-:W-:Y:S01]  /*0870*/  @UP0 UIADD3 UR4, UPT, UPT, UR4, 0x2, URZ ;  /* 0x0000000204040890 */ /* 0x000fe2000fffe0ff */
[----:B-1----:R-:W-:Y:S01]  /*0880*/  MOV R11, UR9 ;  /* 0x00000009000b7c02 */ /* 0x002fe20008000f00 */
[----:B------:R-:W-:Y:S01]  /*0890*/  IMAD.U32 R10, RZ, RZ, UR8 ;  /* 0x00000008ff0a7e24 */ /* 0x000fe2000f8e00ff */
[----:B------:R-:W-:-:S02]  /*08a0*/  MOV R4, UR10 ;  /* 0x0000000a00047c02 */ /* 0x000fc40008000f00 */
[----:B------:R-:W-:Y:S01]  /*08b0*/  MOV R5, UR11 ;  /* 0x0000000b00057c02 */ /* 0x000fe20008000f00 */
[----:B------:R-:W-:-:S04]  /*08c0*/  @P1 IMAD.WIDE.U32 R10, R3, 0x4, R10 ;  /* 0x00000004030a1825 */ /* 0x000fc800078e000a */
[----:B------:R-:W-:Y:S01]  /*08d0*/  @P1 IMAD R3, R7, UR20, R0 ;  /* 0x0000001407031c24 */ /* 0x000fe2000f8e0200 */
[----:B------:R-:W-:Y:S01]  /*08e0*/  @P1 IADD3.X R7, PT, PT, RZ, RZ, RZ, P2, !PT ;  /* 0x000000ffff071210 */ /* 0x000fe200017fe4ff */
[----:B------:R-:W-:Y:S01]  /*08f0*/  IMAD.U32 R19, RZ, RZ, UR4 ;  /* 0x00000004ff137e24 */ /* 0x000fe2000f8e00ff */
[C---:B--2---:R-:W-:Y:S01]  /*0900*/  @P1 LEA R2, P2, R6.reuse, UR6, 0x2 ;  /* 0x0000000606021c11 */ /* 0x044fe2000f8410ff */
[----:B------:R-:W-:Y:S01]  /*0910*/  @P1 IMAD.WIDE R4, R3, 0x4, R4 ;  /* 0x0000000403041825 */ /* 0x000fe200078e0204 */
[----:B------:R-:W-:Y:S01]  /*0920*/  @!P0 IADD3 R17, PT, PT, R13, UR4, RZ ;  /* 0x000000040d118c10 */ /* 0x000fe2000fffe0ff */
[----:B0-----:R-:W2:Y:S01]  /*0930*/  @P1 LDG.E R11, desc[UR18][R10.64] ;  /* 0x000000120a0b1981 */ /* 0x001ea2000c1e1900 */
[----:B------:R-:W-:Y:S01]  /*0940*/  @P1 LEA.HI.X R3, R6, UR7, R7, 0x2, P2 ;  /* 0x0000000706031c11 */ /* 0x000fe200090f1407 */
[----:B------:R-:W-:Y:S01]  /*0950*/  @!P0 IMAD R19, R19, UR20, R0 ;  /* 0x0000001413138c24 */ /* 0x000fe2000f8e0200 */
[----:B---3--:R-:W-:Y:S01]  /*0960*/  MOV R6, UR12 ;  /* 0x0000000c00067c02 */ /* 0x008fe20008000f00 */
[----:B------:R-:W-:Y:S01]  /*0970*/  @P1 IMAD.WIDE R14, R15, 0x4, R4 ;  /* 0x000000040f0e1825 */ /* 0x000fe200078e0204 */
[----:B------:R-:W-:Y:S01]  /*0980*/  MOV R7, UR13 ;  /* 0x0000000d00077c02 */ /* 0x000fe20008000f00 */
[----:B------:R-:W2:Y:S01]  /*0990*/  @P1 LDG.E R4, desc[UR18][R4.64] ;  /* 0x0000001204041981 */ /* 0x000ea2000c1e1900 */
[----:B------:R-:W-:-:S02]  /*09a0*/  MOV R8, UR14 ;  /* 0x0000000e00087c02 */ /* 0x000fc40008000f00 */
[----:B------:R-:W-:Y:S01]  /*09b0*/  MOV R9, UR15 ;  /* 0x0000000f00097c02 */ /* 0x000fe20008000f00 */
[----:B------:R-:W-:Y:S01]  /*09c0*/  @!P0 IMAD.WIDE.U32 R6, R17, 0x4, R6 ;  /* 0x0000000411068825 */ /* 0x000fe200078e0006 */
[----:B------:R-:W3:Y:S03]  /*09d0*/  @P1 LDG.E R14, desc[UR18][R14.64] ;  /* 0x000000120e0e1981 */ /* 0x000ee6000c1e1900 */
[----:B------:R-:W-:Y:S01]  /*09e0*/  @!P0 IMAD.WIDE R8, R19, 0x4, R8 ;  /* 0x0000000413088825 */ /* 0x000fe200078e0208 */
[----:B------:R-:W3:Y:S04]  /*09f0*/  @P1 LDG.E R2, desc[UR18][R2.64+0x4] ;  /* 0x0000041202021981 */ /* 0x000ee8000c1e1900 */
[----:B------:R-:W4:Y:S04]  /*0a00*/  @!P0 LDG.E R7, desc[UR18][R6.64] ;  /* 0x0000001206078981 */ /* 0x000f28000c1e1900 */
[----:B------:R-:W4:Y:S01]  /*0a10*/  @!P0 LDG.E R8, desc[UR18][R8.64] ;  /* 0x0000001208088981 */ /* 0x000f22000c1e1900 */
[----:B--2---:R-:W-:-:S04]  /*0a20*/  @P1 FFMA R11, R11, R4, R12 ;  /* 0x000000040b0b1223 */ /* 0x004fc8000000000c */
[----:B---3--:R-:W-:-:S04]  /*0a30*/  @P1 FFMA R12, R2, R14, R11 ;  /* 0x0000000e020c1223 */ /* 0x008fc8000000000b */
[----:B----4-:R-:W-:-:S07]  /*0a40*/  @!P0 FFMA R12, R7, R8, R12 ;  /* 0x00000008070c8223 */ /* 0x010fce000000000c */
.L_x_2:
[----:B------:R-:W1:Y:S01]  /*0a50*/  LDC.64 R2, c[0x0][0x390] ;  /* 0x0000e400ff027b82 */ /* 0x000e620000000a00 */
[----:B------:R-:W-:-:S05]  /*0a60*/  IADD3 R13, PT, PT, R0, R13, RZ ;  /* 0x0000000d000d7210 */ /* 0x000fca0007ffe0ff */
[----:B-1----:R-:W-:-:S05]  /*0a70*/  IMAD.WIDE R2, R13, 0x4, R2 ;  /* 0x000000040d027825 */ /* 0x002fca00078e0202 */
[----:B0-----:R-:W-:Y:S01]  /*0a80*/  STG.E desc[UR18][R2.64], R12 ;  /* 0x0000000c02007986 */ /* 0x001fe2000c101912 */
[----:B------:R-:W-:Y:S05]  /*0a90*/  EXIT ;  /* 0x000000000000794d */ /* 0x000fea0003800000 */
.L_x_4:
[----:B------:R-:W-:-:S00]  /*0aa0*/  BRA `(.L_x_4) ;  /* 0xfffffffc00fc7947 */ /* 0x000fc0000383ffff */
[----:B------:R-:W-:-:S00]  /*0ab0*/  NOP ;  /* 0x0000000000007918 */ /* 0x000fc00000000000 */
        /* <DEDUP_REMOVED lines=12> */
.L_x_5:


//--------------------- .nv.shared.reserved.0     --------------------------
	.section	.nv.shared.reserved.0,"aw",@nobits
	.weak		__nv_reservedSMEM_offset_0_alias
	.size		__nv_reservedSMEM_offset_0_alias, 0, 64
	.other		__nv_reservedSMEM_offset_0_alias,@"STO_CUDA_RESERVED_SHARED STV_DEFAULT"
__nv_reservedSMEM_offset_0_alias:
	.zero		0
	.zero		64


//--------------------- .nv.constant0._Z26matrixMultiplicationKernelPvS_S_i --------------------------
	.section	.nv.constant0._Z26matrixMultiplicationKernelPvS_S_i,"a",@progbits
	.sectionflags	@""
	.align	4
.nv.constant0._Z26matrixMultiplicationKernelPvS_S_i:
	.zero		924


//--------------------- SYMBOLS --------------------------

	.type		.nv.reservedSmem.offset0,@object
	.size		.nv.reservedSmem.offset0,0x4
